	.headerflags	@"EF_CUDA_TEXMODE_UNIFIED EF_CUDA_64BIT_ADDRESS EF_CUDA_ACCELERATORS EF_CUDA_SM90 EF_CUDA_VIRTUAL_SM(EF_CUDA_SM90)"
	.elftype	@"ET_EXEC"


//--------------------- .nv.info                  --------------------------
	.section	.nv.info,"",@"SHT_CUDA_INFO"
	.align	4


	//----- nvinfo : EIATTR_REGCOUNT
	.align		4
        /*0000*/ 	.byte	0x04, 0x2f
        /*0002*/ 	.short	(.L_3 - .L_2)
	.align		4
.L_2:
        /*0004*/ 	.word	index@(triton_poi_fused__native_batch_norm_legit_no_training_convolution_hardtanh_17)
        /*0008*/ 	.word	0x0000001c


	//----- nvinfo : EIATTR_MIN_STACK_SIZE
	.align		4
.L_3:
        /*000c*/ 	.byte	0x04, 0x12
        /*000e*/ 	.short	(.L_5 - .L_4)
	.align		4
.L_4:
        /*0010*/ 	.word	index@(triton_poi_fused__native_batch_norm_legit_no_training_convolution_hardtanh_17)
        /*0014*/ 	.word	0x00000000


	//----- nvinfo : EIATTR_FRAME_SIZE
	.align		4
.L_5:
        /*0018*/ 	.byte	0x04, 0x11
        /*001a*/ 	.short	(.L_7 - .L_6)
	.align		4
.L_6:
        /*001c*/ 	.word	index@(triton_poi_fused__native_batch_norm_legit_no_training_convolution_hardtanh_17)
        /*0020*/ 	.word	0x00000000


	//----- nvinfo : EIATTR_MIN_STACK_SIZE
	.align		4
.L_7:
        /*0024*/ 	.byte	0x04, 0x12
        /*0026*/ 	.short	(.L_9 - .L_8)
	.align		4
.L_8:
        /*0028*/ 	.word	index@(triton_poi_fused__native_batch_norm_legit_no_training_convolution_hardtanh_17)
        /*002c*/ 	.word	0x00000000
.L_9:


//--------------------- .nv.info.triton_poi_fused__native_batch_norm_legit_no_training_convolution_hardtanh_17 --------------------------
	.section	.nv.info.triton_poi_fused__native_batch_norm_legit_no_training_convolution_hardtanh_17,"",@"SHT_CUDA_INFO"
	.sectionflags	@""
	.align	4


	//----- nvinfo : EIATTR_CUDA_API_VERSION
	.align		4
        /*0000*/ 	.byte	0x04, 0x37
        /*0002*/ 	.short	(.L_11 - .L_10)
.L_10:
        /*0004*/ 	.word	0x0000007c


	//----- nvinfo : EIATTR_KPARAM_INFO
	.align		4
.L_11:
        /*0008*/ 	.byte	0x04, 0x17
        /*000a*/ 	.short	(.L_13 - .L_12)
.L_12:
        /*000c*/ 	.word	0x00000000
        /*0010*/ 	.short	0x0008
        /*0012*/ 	.short	0x003c
        /*0014*/ 	.byte	0x00, 0xf0, 0x11, 0x00


	//----- nvinfo : EIATTR_KPARAM_INFO
	.align		4
.L_13:
        /*0018*/ 	.byte	0x04, 0x17
        /*001a*/ 	.short	(.L_15 - .L_14)
.L_14:
        /*001c*/ 	.word	0x00000000
        /*0020*/ 	.short	0x0007
        /*0022*/ 	.short	0x0038
        /*0024*/ 	.byte	0x00, 0xf0, 0x11, 0x00


	//----- nvinfo : EIATTR_KPARAM_INFO
	.align		4
.L_15:
        /*0028*/ 	.byte	0x04, 0x17
        /*002a*/ 	.short	(.L_17 - .L_16)
.L_16:
        /*002c*/ 	.word	0x00000000
        /*0030*/ 	.short	0x0006
        /*0032*/ 	.short	0x0030
        /*0034*/ 	.byte	0x00, 0xf4, 0x21, 0x00


	//----- nvinfo : EIATTR_KPARAM_INFO
	.align		4
.L_17:
        /*0038*/ 	.byte	0x04, 0x17
        /*003a*/ 	.short	(.L_19 - .L_18)
.L_18:
        /*003c*/ 	.word	0x00000000
        /*0040*/ 	.short	0x0005
        /*0042*/ 	.short	0x0028
        /*0044*/ 	.byte	0x00, 0xf4, 0x21, 0x00


	//----- nvinfo : EIATTR_KPARAM_INFO
	.align		4
.L_19:
        /*0048*/ 	.byte	0x04, 0x17
        /*004a*/ 	.short	(.L_21 - .L_20)
.L_20:
        /*004c*/ 	.word	0x00000000
        /*0050*/ 	.short	0x0004
        /*0052*/ 	.short	0x0020
        /*0054*/ 	.byte	0x00, 0xf4, 0x21, 0x00


	//----- nvinfo : EIATTR_KPARAM_INFO
	.align		4
.L_21:
        /*0058*/ 	.byte	0x04, 0x17
        /*005a*/ 	.short	(.L_23 - .L_22)
.L_22:
        /*005c*/ 	.word	0x00000000
        /*0060*/ 	.short	0x0003
        /*0062*/ 	.short	0x0018
        /*0064*/ 	.byte	0x00, 0xf4, 0x21, 0x00


	//----- nvinfo : EIATTR_KPARAM_INFO
	.align		4
.L_23:
        /*0068*/ 	.byte	0x04, 0x17
        /*006a*/ 	.short	(.L_25 - .L_24)
.L_24:
        /*006c*/ 	.word	0x00000000
        /*0070*/ 	.short	0x0002
        /*0072*/ 	.short	0x0010
        /*0074*/ 	.byte	0x00, 0xf4, 0x21, 0x00


	//----- nvinfo : EIATTR_KPARAM_INFO
	.align		4
.L_25:
        /*0078*/ 	.byte	0x04, 0x17
        /*007a*/ 	.short	(.L_27 - .L_26)
.L_26:
        /*007c*/ 	.word	0x00000000
        /*0080*/ 	.short	0x0001
        /*0082*/ 	.short	0x0008
        /*0084*/ 	.byte	0x00, 0xf4, 0x21, 0x00


	//----- nvinfo : EIATTR_KPARAM_INFO
	.align		4
.L_27:
        /*0088*/ 	.byte	0x04, 0x17
        /*008a*/ 	.short	(.L_29 - .L_28)
.L_28:
        /*008c*/ 	.word	0x00000000
        /*0090*/ 	.short	0x0000
        /*0092*/ 	.short	0x0000
        /*0094*/ 	.byte	0x00, 0xf4, 0x21, 0x00


	//----- nvinfo : EIATTR_SPARSE_MMA_MASK
	.align		4
.L_29:
        /*0098*/ 	.byte	0x03, 0x50
        /*009a*/ 	.short	0x0000


	//----- nvinfo : EIATTR_MAXREG_COUNT
	.align		4
        /*009c*/ 	.byte	0x03, 0x1b
        /*009e*/ 	.short	0x00ff


	//----- nvinfo : EIATTR_EXIT_INSTR_OFFSETS
	.align		4
        /*00a0*/ 	.byte	0x04, 0x1c
        /*00a2*/ 	.short	(.L_31 - .L_30)


	//   ....[0]....
.L_30:
        /*00a4*/ 	.word	0x00000660


	//   ....[1]....
        /*00a8*/ 	.word	0x00000680


	//----- nvinfo : EIATTR_REQNTID
	.align		4
.L_31:
        /*00ac*/ 	.byte	0x04, 0x10
        /*00ae*/ 	.short	(.L_33 - .L_32)
.L_32:
        /*00b0*/ 	.word	0x00000080
        /*00b4*/ 	.word	0x00000001
        /*00b8*/ 	.word	0x00000001


	//----- nvinfo : EIATTR_CBANK_PARAM_SIZE
	.align		4
.L_33:
        /*00bc*/ 	.byte	0x03, 0x19
        /*00be*/ 	.short	0x0040


	//----- nvinfo : EIATTR_PARAM_CBANK
	.align		4
        /*00c0*/ 	.byte	0x04, 0x0a
        /*00c2*/ 	.short	(.L_35 - .L_34)
	.align		4
.L_34:
        /*00c4*/ 	.word	index@(.nv.constant0.triton_poi_fused__native_batch_norm_legit_no_training_convolution_hardtanh_17)
        /*00c8*/ 	.short	0x0210
        /*00ca*/ 	.short	0x0040


	//----- nvinfo : EIATTR_SW_WAR
	.align		4
.L_35:
        /*00cc*/ 	.byte	0x04, 0x36
        /*00ce*/ 	.short	(.L_37 - .L_36)
.L_36:
        /*00d0*/ 	.word	0x00000008
.L_37:


//--------------------- .nv.callgraph             --------------------------
	.section	.nv.callgraph,"",@"SHT_CUDA_CALLGRAPH"
	.align	4
	.sectionentsize	8
	.align		4
        /*0000*/ 	.word	0x00000000
	.align		4
        /*0004*/ 	.word	0xffffffff
	.align		4
        /*0008*/ 	.word	0x00000000
	.align		4
        /*000c*/ 	.word	0xfffffffe
	.align		4
        /*0010*/ 	.word	0x00000000
	.align		4
        /*0014*/ 	.word	0xfffffffd
	.align		4
        /*0018*/ 	.word	0x00000000
	.align		4
        /*001c*/ 	.word	0xfffffffc


//--------------------- .nv.constant4             --------------------------
	.section	.nv.constant4,"a",@progbits
	.align	8
	.align		8
.nv.constant4:
        /*0000*/ 	.dword	_$_str
	.align		8
        /*0008*/ 	.dword	_$_str_$_2


//--------------------- .text.triton_poi_fused__native_batch_norm_legit_no_training_convolution_hardtanh_17 --------------------------
	.section	.text.triton_poi_fused__native_batch_norm_legit_no_training_convolution_hardtanh_17,"ax",@progbits
	.sectionflags	@"SHF_BARRIERS=1"
	.align	128
        .global         triton_poi_fused__native_batch_norm_legit_no_training_convolution_hardtanh_17
        .type           triton_poi_fused__native_batch_norm_legit_no_training_convolution_hardtanh_17,@function
        .size           triton_poi_fused__native_batch_norm_legit_no_training_convolution_hardtanh_17,(.L_x_1 - triton_poi_fused__native_batch_norm_legit_no_training_convolution_hardtanh_17)
        .other          triton_poi_fused__native_batch_norm_legit_no_training_convolution_hardtanh_17,@"STO_CUDA_ENTRY STV_DEFAULT"
triton_poi_fused__native_batch_norm_legit_no_training_convolution_hardtanh_17:
.text.triton_poi_fused__native_batch_norm_legit_no_training_convolution_hardtanh_17:
[----:B------:R-:W0:Y:S01]  /*0000*/  LDC R1, c[0x0][0x28] ;  /* 0x00000a00ff017b82 */ /* 0x000e220000000800 */
[----:B------:R-:W1:Y:S07]  /*0010*/  S2R R0, SR_TID.X ;  /* 0x0000000000007919 */ /* 0x000e6e0000002100 */
[----:B------:R-:W2:Y:S01]  /*0020*/  LDC.64 R10, c[0x0][0x220] ;  /* 0x00008800ff0a7b82 */ /* 0x000ea20000000a00 */
[----:B------:R-:W-:Y:S01]  /*0030*/  IMAD.MOV.U32 R2, RZ, RZ, RZ ;  /* 0x000000ffff027224 */ /* 0x000fe200078e00ff */
[----:B------:R-:W-:Y:S01]  /*0040*/  CS2R R8, SRZ ;  /* 0x0000000000087805 */ /* 0x000fe2000001ff00 */
[----:B------:R-:W3:Y:S01]  /*0050*/  S2R R19, SR_CTAID.Y ;  /* 0x0000000000137919 */ /* 0x000ee20000002600 */
[----:B------:R-:W-:Y:S01]  /*0060*/  ULDC.64 UR6, c[0x0][0x208] ;  /* 0x0000820000067ab9 */ /* 0x000fe20000000a00 */
[----:B------:R-:W4:Y:S03]  /*0070*/  S2R R17, SR_CTAID.X ;  /* 0x0000000000117919 */ /* 0x000f260000002500 */
[----:B------:R-:W5:Y:S08]  /*0080*/  LDC.64 R6, c[0x0][0x218] ;  /* 0x00008600ff067b82 */ /* 0x000f700000000a00 */
[----:B------:R-:W4:Y:S08]  /*0090*/  LDC.64 R14, c[0x0][0x210] ;  /* 0x00008400ff0e7b82 */ /* 0x000f300000000a00 */
[----:B------:R-:W5:Y:S01]  /*00a0*/  LDC.64 R12, c[0x0][0x228] ;  /* 0x00008a00ff0c7b82 */ /* 0x000f620000000a00 */
[----:B-1----:R-:W-:-:S05]  /*00b0*/  IMAD.SHL.U32 R16, R0, 0x2, RZ ;  /* 0x0000000200107824 */ /* 0x002fca00078e00ff */
[----:B------:R-:W-:-:S04]  /*00c0*/  LOP3.LUT R16, R16, 0xfe, RZ, 0xc0, !PT ;  /* 0x000000fe10107812 */ /* 0x000fc800078ec0ff */
[----:B---3--:R-:W-:-:S04]  /*00d0*/  PRMT R3, R16, 0x6540, R19 ;  /* 0x0000654010037816 */ /* 0x008fc80000000013 */
[C---:B------:R-:W-:Y:S01]  /*00e0*/  ISETP.GE.AND P2, PT, R3.reuse, 0x6a8, PT ;  /* 0x000006a80300780c */ /* 0x040fe20003f46270 */
[----:B------:R-:W-:-:S05]  /*00f0*/  IMAD.HI R2, R3, -0x6628dd25, R2 ;  /* 0x99d722db03027827 */ /* 0x000fca00078e0202 */
[----:B------:R-:W-:-:S04]  /*0100*/  SHF.R.U32.HI R5, RZ, 0x1f, R2 ;  /* 0x0000001fff057819 */ /* 0x000fc80000011602 */
[----:B------:R-:W-:Y:S02]  /*0110*/  LEA.HI.SX32 R2, R2, R5, 0x18 ;  /* 0x0000000502027211 */ /* 0x000fe400078fc2ff */
[----:B------:R-:W1:Y:S03]  /*0120*/  LDC.64 R4, c[0x0][0x230] ;  /* 0x00008c00ff047b82 */ /* 0x000e660000000a00 */
[----:B------:R-:W-:-:S04]  /*0130*/  IMAD R23, R2, -0x1aa, R3 ;  /* 0xfffffe5602177824 */ /* 0x000fc800078e0203 */
[----:B--2---:R-:W-:-:S05]  /*0140*/  IMAD.WIDE R10, R23, 0x4, R10 ;  /* 0x00000004170a7825 */ /* 0x004fca00078e020a */
[----:B------:R2:W3:Y:S01]  /*0150*/  @!P2 LDG.E.EL.64 R8, desc[UR6][R10.64] ;  /* 0x000000060a08a981 */ /* 0x0004e2000c2e1b00 */
[C---:B----4-:R-:W-:Y:S01]  /*0160*/  ISETP.GE.AND P0, PT, R17.reuse, 0x10, PT ;  /* 0x000000101100780c */ /* 0x050fe20003f06270 */
[----:B------:R-:W-:Y:S02]  /*0170*/  IMAD R21, R17, 0x1aa, R23 ;  /* 0x000001aa11157824 */ /* 0x000fe400078e0217 */
[----:B-----5:R-:W-:Y:S01]  /*0180*/  IMAD.WIDE R6, R23, 0x4, R6 ;  /* 0x0000000417067825 */ /* 0x020fe200078e0206 */
[----:B------:R-:W-:-:S03]  /*0190*/  ISETP.LT.AND P1, PT, R3, 0x6a8, !P0 ;  /* 0x000006a80300780c */ /* 0x000fc60004721270 */
[----:B------:R-:W-:Y:S01]  /*01a0*/  IMAD R21, R2, 0x1aa0, R21 ;  /* 0x00001aa002157824 */ /* 0x000fe200078e0215 */
[----:B------:R-:W-:Y:S02]  /*01b0*/  CS2R R2, SRZ ;  /* 0x0000000000027805 */ /* 0x000fe4000001ff00 */
[----:B--2---:R-:W-:Y:S01]  /*01c0*/  CS2R R10, SRZ ;  /* 0x00000000000a7805 */ /* 0x004fe2000001ff00 */
[----:B0-----:R-:W-:-:S04]  /*01d0*/  IMAD.WIDE R12, R23, 0x4, R12 ;  /* 0x00000004170c7825 */ /* 0x001fc800078e020c */
[----:B------:R-:W-:Y:S01]  /*01e0*/  IMAD.WIDE R14, R21, 0x4, R14 ;  /* 0x00000004150e7825 */ /* 0x000fe200078e020e */
[----:B------:R0:W2:Y:S03]  /*01f0*/  @!P2 LDG.E.EL.64 R2, desc[UR6][R6.64] ;  /* 0x000000060602a981 */ /* 0x0000a6000c2e1b00 */
[----:B-1----:R-:W-:Y:S01]  /*0200*/  IMAD.WIDE R24, R23, 0x4, R4 ;  /* 0x0000000417187825 */ /* 0x002fe200078e0204 */
[----:B------:R-:W2:Y:S01]  /*0210*/  @P1 LDG.E.EL.64 R10, desc[UR6][R14.64] ;  /* 0x000000060e0a1981 */ /* 0x000ea2000c2e1b00 */
[----:B------:R-:W-:Y:S02]  /*0220*/  CS2R R4, SRZ ;  /* 0x0000000000047805 */ /* 0x000fe4000001ff00 */
[----:B------:R-:W-:-:S04]  /*0230*/  CS2R R22, SRZ ;  /* 0x0000000000167805 */ /* 0x000fc8000001ff00 */
[----:B------:R-:W4:Y:S04]  /*0240*/  @!P2 LDG.E.EL.64 R4, desc[UR6][R12.64] ;  /* 0x000000060c04a981 */ /* 0x000f28000c2e1b00 */
[----:B------:R-:W4:Y:S01]  /*0250*/  @!P2 LDG.E.EL.64 R22, desc[UR6][R24.64] ;  /* 0x000000061816a981 */ /* 0x000f22000c2e1b00 */
[----:B------:R-:W1:Y:S01]  /*0260*/  S2UR UR5, SR_CgaCtaId ;  /* 0x00000000000579c3 */ /* 0x000e620000008800 */
[----:B------:R-:W-:Y:S02]  /*0270*/  UMOV UR4, 0x400 ;  /* 0x0000040000047882 */ /* 0x000fe40000000000 */
[----:B-1----:R-:W-:-:S06]  /*0280*/  UPRMT UR4, UR5, 0x654, UR4 ;  /* 0x0000065405047896 */ /* 0x002fcc0008000004 */
[----:B------:R-:W-:Y:S01]  /*0290*/  LEA R16, R16, UR4, 0x3 ;  /* 0x0000000410107c11 */ /* 0x000fe2000f8e18ff */
[----:B---3--:R-:W-:Y:S01]  /*02a0*/  FADD R8, R8, 9.9999997473787516356e-06 ;  /* 0x3727c5ac08087421 */ /* 0x008fe20000000000 */
[----:B------:R-:W-:-:S03]  /*02b0*/  FADD R9, R9, 9.9999997473787516356e-06 ;  /* 0x3727c5ac09097421 */ /* 0x000fc60000000000 */
[----:B------:R-:W1:Y:S08]  /*02c0*/  MUFU.SQRT R18, R8 ;  /* 0x0000000800127308 */ /* 0x000e700000002000 */
[----:B0-----:R-:W0:Y:S01]  /*02d0*/  MUFU.SQRT R6, R9 ;  /* 0x0000000900067308 */ /* 0x001e220000002000 */
[C---:B-1----:R-:W-:Y:S02]  /*02e0*/  FSETP.GT.AND P2, PT, R18.reuse, 8.50705917302346158658e+37, PT ;  /* 0x7e8000001200780b */ /* 0x042fe40003f44000 */
[----:B------:R-:W-:-:S02]  /*02f0*/  FSETP.GEU.AND P4, PT, R18, 1.175494350822287508e-38, PT ;  /* 0x008000001200780b */ /* 0x000fc40003f8e000 */
[C---:B0-----:R-:W-:Y:S02]  /*0300*/  FSETP.GT.AND P3, PT, R6.reuse, 8.50705917302346158658e+37, PT ;  /* 0x7e8000000600780b */ /* 0x041fe40003f64000 */
[----:B------:R-:W-:-:S07]  /*0310*/  FSETP.GEU.AND P5, PT, R6, 1.175494350822287508e-38, PT ;  /* 0x008000000600780b */ /* 0x000fce0003fae000 */
[----:B------:R-:W-:-:S04]  /*0320*/  @P2 FMUL R18, R18, 0.25 ;  /* 0x3e80000012122820 */ /* 0x000fc80000400000 */
[----:B------:R-:W-:Y:S01]  /*0330*/  @!P4 FMUL R18, R18, 16777216 ;  /* 0x4b8000001212c820 */ /* 0x000fe20000400000 */
[----:B------:R-:W-:-:S04]  /*0340*/  @P3 FMUL R6, R6, 0.25 ;  /* 0x3e80000006063820 */ /* 0x000fc80000400000 */
[----:B------:R-:W-:Y:S01]  /*0350*/  @!P5 FMUL R6, R6, 16777216 ;  /* 0x4b8000000606d820 */ /* 0x000fe20000400000 */
[----:B------:R-:W0:Y:S01]  /*0360*/  MUFU.RCP R18, R18 ;  /* 0x0000001200127308 */ /* 0x000e220000001000 */
[----:B------:R-:W-:-:S07]  /*0370*/  IMAD.MOV.U32 R9, RZ, RZ, 0x3e800000 ;  /* 0x3e800000ff097424 */ /* 0x000fce00078e00ff */
[----:B------:R-:W1:Y:S01]  /*0380*/  MUFU.RCP R6, R6 ;  /* 0x0000000600067308 */ /* 0x000e620000001000 */
[C---:B------:R-:W-:Y:S02]  /*0390*/  FSEL R7, R9.reuse, 1, P2 ;  /* 0x3f80000009077808 */ /* 0x040fe40001000000 */
[----:B------:R-:W-:-:S03]  /*03a0*/  FSEL R9, R9, 1, P3 ;  /* 0x3f80000009097808 */ /* 0x000fc60001800000 */
[----:B------:R-:W-:Y:S02]  /*03b0*/  @!P4 FMUL R7, R7, 16777216 ;  /* 0x4b8000000707c820 */ /* 0x000fe40000400000 */
[----:B------:R-:W-:Y:S01]  /*03c0*/  @!P5 FMUL R9, R9, 16777216 ;  /* 0x4b8000000909d820 */ /* 0x000fe20000400000 */
[----:B--2---:R-:W-:Y:S01]  /*03d0*/  FADD R2, -R2, R10 ;  /* 0x0000000a02027221 */ /* 0x004fe20000000100 */
[----:B0-----:R-:W-:Y:S01]  /*03e0*/  FMUL R7, R18, R7 ;  /* 0x0000000712077220 */ /* 0x001fe20000400000 */
[----:B------:R-:W-:Y:S01]  /*03f0*/  FADD R3, -R3, R11 ;  /* 0x0000000b03037221 */ /* 0x000fe20000000100 */
[----:B-1----:R-:W-:Y:S02]  /*0400*/  FMUL R8, R6, R9 ;  /* 0x0000000906087220 */ /* 0x002fe40000400000 */
[----:B------:R-:W-:Y:S02]  /*0410*/  FMUL R7, R2, R7 ;  /* 0x0000000702077220 */ /* 0x000fe40000400000 */
[----:B------:R-:W-:-:S02]  /*0420*/  FMUL R8, R3, R8 ;  /* 0x0000000803087220 */ /* 0x000fc40000400000 */
[----:B----4-:R-:W-:Y:S02]  /*0430*/  FFMA R4, R7, R4, R22 ;  /* 0x0000000407047223 */ /* 0x010fe40000000016 */
[----:B------:R-:W0:Y:S01]  /*0440*/  LDC.64 R6, c[0x0][0x238] ;  /* 0x00008e00ff067b82 */ /* 0x000e220000000a00 */
[----:B------:R-:W-:Y:S02]  /*0450*/  FFMA R5, R8, R5, R23 ;  /* 0x0000000508057223 */ /* 0x000fe40000000017 */
[----:B------:R-:W-:-:S03]  /*0460*/  FSETP.GTU.AND P2, PT, R4, RZ, PT ;  /* 0x000000ff0400720b */ /* 0x000fc60003f4c000 */
[C---:B------:R-:W-:Y:S02]  /*0470*/  FSETP.GTU.AND P3, PT, R5.reuse, RZ, PT ;  /* 0x000000ff0500720b */ /* 0x040fe40003f6c000 */
[----:B------:R-:W-:Y:S02]  /*0480*/  FSEL R2, R4, RZ, P2 ;  /* 0x000000ff04027208 */ /* 0x000fe40001000000 */
[----:B------:R-:W-:Y:S02]  /*0490*/  FSEL R3, R5, RZ, P3 ;  /* 0x000000ff05037208 */ /* 0x000fe40001800000 */
[C---:B------:R-:W-:Y:S01]  /*04a0*/  FSETP.GEU.AND P4, PT, R2.reuse, 6, PT ;  /* 0x40c000000200780b */ /* 0x040fe20003f8e000 */
[----:B------:R-:W1:Y:S01]  /*04b0*/  LDC.64 R4, c[0x0][0x240] ;  /* 0x00009000ff047b82 */ /* 0x000e620000000a00 */
[----:B------:R-:W-:Y:S02]  /*04c0*/  FSETP.GEU.AND P5, PT, R3, 6, PT ;  /* 0x40c000000300780b */ /* 0x000fe40003fae000 */
[----:B------:R-:W-:-:S02]  /*04d0*/  FSETP.NAN.AND P2, PT, R2, R2, PT ;  /* 0x000000020200720b */ /* 0x000fc40003f48000 */
[----:B------:R-:W-:-:S07]  /*04e0*/  FSETP.NAN.AND P3, PT, R3, R3, PT ;  /* 0x000000030300720b */ /* 0x000fce0003f68000 */
[----:B------:R-:W-:Y:S02]  /*04f0*/  @P4 FSEL R2, R2, 6, P2 ;  /* 0x40c0000002024808 */ /* 0x000fe40001000000 */
[----:B------:R-:W-:-:S03]  /*0500*/  @P5 FSEL R3, R3, 6, P3 ;  /* 0x40c0000003035808 */ /* 0x000fc60001800000 */
[----:B------:R-:W-:Y:S04]  /*0510*/  STS [R16], R2 ;  /* 0x0000000210007388 */ /* 0x000fe80000000800 */
[----:B------:R-:W-:Y:S01]  /*0520*/  STS [R16+0x8], R3 ;  /* 0x0000080310007388 */ /* 0x000fe20000000800 */
[----:B------:R-:W-:-:S04]  /*0530*/  LOP3.LUT R8, R0, 0x7f, RZ, 0xc0, !PT ;  /* 0x0000007f00087812 */ /* 0x000fc800078ec0ff */
[C---:B------:R-:W-:Y:S02]  /*0540*/  LOP3.LUT R0, R8.reuse, 0x80, RZ, 0xfc, !PT ;  /* 0x0000008008007812 */ /* 0x040fe400078efcff */
[----:B------:R-:W-:Y:S01]  /*0550*/  LEA R11, R8, UR4, 0x3 ;  /* 0x00000004080b7c11 */ /* 0x000fe2000f8e18ff */
[----:B------:R-:W-:Y:S01]  /*0560*/  BAR.SYNC.DEFER_BLOCKING 0x0 ;  /* 0x0000000000007b1d */ /* 0x000fe20000010000 */
[----:B------:R-:W-:Y:S01]  /*0570*/  LEA R12, R0, UR4, 0x3 ;  /* 0x00000004000c7c11 */ /* 0x000fe2000f8e18ff */
[----:B------:R-:W-:-:S04]  /*0580*/  IMAD.SHL.U32 R0, R19, 0x100, RZ ;  /* 0x0000010013007824 */ /* 0x000fc800078e00ff */
[----:B------:R-:W2:Y:S04]  /*0590*/  LDS R11, [R11] ;  /* 0x000000000b0b7984 */ /* 0x000ea80000000800 */
[----:B------:R-:W3:Y:S01]  /*05a0*/  LDS R13, [R12] ;  /* 0x000000000c0d7984 */ /* 0x000ee20000000800 */
[----:B------:R-:W-:Y:S02]  /*05b0*/  PRMT R10, R8, 0x6540, R19 ;  /* 0x00006540080a7816 */ /* 0x000fe40000000013 */
[----:B------:R-:W-:Y:S02]  /*05c0*/  LOP3.LUT R0, R0, 0x80, R8, 0xfe, !PT ;  /* 0x0000008000007812 */ /* 0x000fe400078efe08 */
[----:B------:R-:W-:Y:S02]  /*05d0*/  ISETP.LT.AND P2, PT, R10, 0x6a8, !P0 ;  /* 0x000006a80a00780c */ /* 0x000fe40004741270 */
[----:B------:R-:W-:Y:S01]  /*05e0*/  ISETP.LT.AND P0, PT, R0, 0x6a8, !P0 ;  /* 0x000006a80000780c */ /* 0x000fe20004701270 */
[----:B------:R-:W-:-:S02]  /*05f0*/  IMAD R9, R10, 0x10, R17 ;  /* 0x000000100a097824 */ /* 0x000fc400078e0211 */
[----:B------:R-:W-:Y:S02]  /*0600*/  IMAD R17, R0, 0x10, R17 ;  /* 0x0000001000117824 */ /* 0x000fe400078e0211 */
[----:B0-----:R-:W-:-:S04]  /*0610*/  IMAD.WIDE R8, R9, 0x4, R6 ;  /* 0x0000000409087825 */ /* 0x001fc800078e0206 */
[----:B------:R-:W-:-:S04]  /*0620*/  IMAD.WIDE R6, R17, 0x4, R6 ;  /* 0x0000000411067825 */ /* 0x000fc800078e0206 */
[----:B-1----:R-:W-:Y:S01]  /*0630*/  IMAD.WIDE R4, R21, 0x4, R4 ;  /* 0x0000000415047825 */ /* 0x002fe200078e0204 */
[----:B--2---:R0:W-:Y:S04]  /*0640*/  @P2 STG.E desc[UR6][R8.64], R11 ;  /* 0x0000000b08002986 */ /* 0x0041e8000c101906 */
[----:B---3--:R0:W-:Y:S02]  /*0650*/  @P0 STG.E desc[UR6][R6.64], R13 ;  /* 0x0000000d06000986 */ /* 0x0081e4000c101906 */
[----:B0-----:R-:W-:Y:S05]  /*0660*/  @!P1 EXIT ;  /* 0x000000000000994d */ /* 0x001fea0003800000 */
[----:B------:R-:W-:Y:S01]  /*0670*/  STG.E.64 desc[UR6][R4.64], R2 ;  /* 0x0000000204007986 */ /* 0x000fe2000c101b06 */
[----:B------:R-:W-:Y:S05]  /*0680*/  EXIT ;  /* 0x000000000000794d */ /* 0x000fea0003800000 */
.L_x_0:
[----:B------:R-:W-:-:S00]  /*0690*/  BRA `(.L_x_0) ;  /* 0xfffffffc00fc7947 */ /* 0x000fc0000383ffff */
[----:B------:R-:W-:-:S00]  /*06a0*/  NOP ;  /* 0x0000000000007918 */ /* 0x000fc00000000000 */
        /* <DEDUP_REMOVED lines=13> */
.L_x_1:


//--------------------- .nv.global.init           --------------------------
	.section	.nv.global.init,"aw",@progbits
.nv.global.init:
	.type		_$_str,@object
	.size		_$_str,(_$_str_$_2 - _$_str)
_$_str:
        /*0000*/ 	.byte	0x5f, 0x5f, 0x43, 0x55, 0x44, 0x41, 0x5f, 0x46, 0x54, 0x5a, 0x00
	.type		_$_str_$_2,@object
	.size		_$_str_$_2,(.L_1 - _$_str_$_2)
_$_str_$_2:
        /*000b*/ 	.byte	0x5f, 0x5f, 0x43, 0x55, 0x44, 0x41, 0x5f, 0x50, 0x52, 0x45, 0x43, 0x5f, 0x53, 0x51, 0x52, 0x54
        /*001b*/ 	.byte	0x00
.L_1:


//--------------------- .nv.shared.triton_poi_fused__native_batch_norm_legit_no_training_convolution_hardtanh_17 --------------------------
	.section	.nv.shared.triton_poi_fused__native_batch_norm_legit_no_training_convolution_hardtanh_17,"aw",@nobits
	.sectionflags	@""
	.align	16
	.zero		1024


//--------------------- .nv.constant0.triton_poi_fused__native_batch_norm_legit_no_training_convolution_hardtanh_17 --------------------------
	.section	.nv.constant0.triton_poi_fused__native_batch_norm_legit_no_training_convolution_hardtanh_17,"a",@progbits
	.sectionflags	@""
	.align	4
.nv.constant0.triton_poi_fused__native_batch_norm_legit_no_training_convolution_hardtanh_17:
	.zero		592
